//
// Generated by NVIDIA NVVM Compiler
//
// Compiler Build ID: CL-36424714
// Cuda compilation tools, release 13.0, V13.0.88
// Based on NVVM 20.0.0
//

.version 9.0
.target sm_100
.address_size 64

	// .globl	_Z16FindMovingPixelsPdS_S_S_S_

.visible .entry _Z16FindMovingPixelsPdS_S_S_S_(
	.param .u64 .ptr .align 1 _Z16FindMovingPixelsPdS_S_S_S__param_0,
	.param .u64 .ptr .align 1 _Z16FindMovingPixelsPdS_S_S_S__param_1,
	.param .u64 .ptr .align 1 _Z16FindMovingPixelsPdS_S_S_S__param_2,
	.param .u64 .ptr .align 1 _Z16FindMovingPixelsPdS_S_S_S__param_3,
	.param .u64 .ptr .align 1 _Z16FindMovingPixelsPdS_S_S_S__param_4
)
{
	.reg .pred 	%p<3>;
	.reg .b32 	%r<5>;
	.reg .b64 	%rd<23>;
	.reg .b64 	%fd<9>;

	ld.param.u64 	%rd3, [_Z16FindMovingPixelsPdS_S_S_S__param_0];
	ld.param.u64 	%rd4, [_Z16FindMovingPixelsPdS_S_S_S__param_1];
	ld.param.u64 	%rd2, [_Z16FindMovingPixelsPdS_S_S_S__param_2];
	ld.param.u64 	%rd5, [_Z16FindMovingPixelsPdS_S_S_S__param_3];
	ld.param.u64 	%rd6, [_Z16FindMovingPixelsPdS_S_S_S__param_4];
	cvta.to.global.u64 	%rd1, %rd6;
	cvta.to.global.u64 	%rd7, %rd5;
	cvta.to.global.u64 	%rd8, %rd4;
	cvta.to.global.u64 	%rd9, %rd3;
	mov.u32 	%r2, %ntid.x;
	mov.u32 	%r3, %ctaid.x;
	mov.u32 	%r4, %tid.x;
	mad.lo.s32 	%r1, %r2, %r3, %r4;
	mul.wide.u32 	%rd10, %r1, 8;
	add.s64 	%rd11, %rd9, %rd10;
	ld.global.f64 	%fd1, [%rd11];
	add.s64 	%rd12, %rd8, %rd10;
	ld.global.f64 	%fd3, [%rd12];
	sub.f64 	%fd4, %fd1, %fd3;
	abs.f64 	%fd5, %fd4;
	add.s64 	%rd13, %rd7, %rd10;
	ld.global.f64 	%fd2, [%rd13];
	setp.leu.f64 	%p1, %fd5, %fd2;
	@%p1 bra 	$L__BB0_3;
	cvta.to.global.u64 	%rd14, %rd2;
	add.s64 	%rd16, %rd14, %rd10;
	ld.global.f64 	%fd6, [%rd16];
	sub.f64 	%fd7, %fd1, %fd6;
	abs.f64 	%fd8, %fd7;
	setp.leu.f64 	%p2, %fd8, %fd2;
	@%p2 bra 	$L__BB0_3;
	add.s64 	%rd21, %rd1, %rd10;
	mov.b64 	%rd22, 4643176031446892544;
	st.global.u64 	[%rd21], %rd22;
	bra.uni 	$L__BB0_4;
$L__BB0_3:
	add.s64 	%rd18, %rd1, %rd10;
	mov.b64 	%rd19, 0;
	st.global.u64 	[%rd18], %rd19;
$L__BB0_4:
	bar.sync 	0;
	ret;

}
	// .globl	_Z21UpdateBackgroundImagePdS_S_
.visible .entry _Z21UpdateBackgroundImagePdS_S_(
	.param .u64 .ptr .align 1 _Z21UpdateBackgroundImagePdS_S__param_0,
	.param .u64 .ptr .align 1 _Z21UpdateBackgroundImagePdS_S__param_1,
	.param .u64 .ptr .align 1 _Z21UpdateBackgroundImagePdS_S__param_2
)
{
	.reg .pred 	%p<2>;
	.reg .b32 	%r<5>;
	.reg .b64 	%rd<12>;
	.reg .b64 	%fd<6>;

	ld.param.u64 	%rd1, [_Z21UpdateBackgroundImagePdS_S__param_0];
	ld.param.u64 	%rd3, [_Z21UpdateBackgroundImagePdS_S__param_1];
	ld.param.u64 	%rd2, [_Z21UpdateBackgroundImagePdS_S__param_2];
	cvta.to.global.u64 	%rd4, %rd3;
	mov.u32 	%r2, %ntid.x;
	mov.u32 	%r3, %ctaid.x;
	mov.u32 	%r4, %tid.x;
	mad.lo.s32 	%r1, %r2, %r3, %r4;
	mul.wide.u32 	%rd5, %r1, 8;
	add.s64 	%rd6, %rd4, %rd5;
	ld.global.f64 	%fd1, [%rd6];
	setp.neu.f64 	%p1, %fd1, 0d0000000000000000;
	@%p1 bra 	$L__BB1_2;
	cvta.to.global.u64 	%rd7, %rd2;
	cvta.to.global.u64 	%rd8, %rd1;
	add.s64 	%rd10, %rd7, %rd5;
	ld.global.f64 	%fd2, [%rd10];
	add.s64 	%rd11, %rd8, %rd5;
	ld.global.f64 	%fd3, [%rd11];
	mul.f64 	%fd4, %fd3, 0d3FB47AE147AE147B;
	fma.rn.f64 	%fd5, %fd2, 0d3FED70A3D70A3D71, %fd4;
	st.global.f64 	[%rd10], %fd5;
$L__BB1_2:
	bar.sync 	0;
	ret;

}
	// .globl	_Z20UpdateThresholdImagePKdPdS0_S0_
.visible .entry _Z20UpdateThresholdImagePKdPdS0_S0_(
	.param .u64 .ptr .align 1 _Z20UpdateThresholdImagePKdPdS0_S0__param_0,
	.param .u64 .ptr .align 1 _Z20UpdateThresholdImagePKdPdS0_S0__param_1,
	.param .u64 .ptr .align 1 _Z20UpdateThresholdImagePKdPdS0_S0__param_2,
	.param .u64 .ptr .align 1 _Z20UpdateThresholdImagePKdPdS0_S0__param_3
)
{
	.reg .pred 	%p<3>;
	.reg .b32 	%r<5>;
	.reg .b32 	%f<2>;
	.reg .b64 	%rd<15>;
	.reg .b64 	%fd<10>;

	ld.param.u64 	%rd2, [_Z20UpdateThresholdImagePKdPdS0_S0__param_0];
	ld.param.u64 	%rd3, [_Z20UpdateThresholdImagePKdPdS0_S0__param_1];
	ld.param.u64 	%rd4, [_Z20UpdateThresholdImagePKdPdS0_S0__param_2];
	ld.param.u64 	%rd5, [_Z20UpdateThresholdImagePKdPdS0_S0__param_3];
	cvta.to.global.u64 	%rd6, %rd4;
	cvta.to.global.u64 	%rd7, %rd5;
	cvta.to.global.u64 	%rd8, %rd2;
	cvta.to.global.u64 	%rd9, %rd3;
	mov.u32 	%r1, %ntid.x;
	mov.u32 	%r2, %ctaid.x;
	mov.u32 	%r3, %tid.x;
	mad.lo.s32 	%r4, %r1, %r2, %r3;
	mul.wide.u32 	%rd10, %r4, 8;
	add.s64 	%rd1, %rd9, %rd10;
	ld.global.f64 	%fd1, [%rd1];
	add.s64 	%rd11, %rd8, %rd10;
	ld.global.f64 	%fd2, [%rd11];
	add.s64 	%rd12, %rd7, %rd10;
	ld.global.f64 	%fd3, [%rd12];
	sub.f64 	%fd4, %fd2, %fd3;
	abs.f64 	%fd5, %fd4;
	mul.f64 	%fd6, %fd5, 0d3FCEB851EB851EB8;
	fma.rn.f64 	%fd7, %fd1, 0d3FED70A3D70A3D71, %fd6;
	cvt.rn.f32.f64 	%f1, %fd7;
	add.s64 	%rd13, %rd6, %rd10;
	ld.global.f64 	%fd8, [%rd13];
	setp.neu.f64 	%p1, %fd8, 0d0000000000000000;
	@%p1 bra 	$L__BB2_4;
	setp.leu.f32 	%p2, %f1, 0f41A00000;
	@%p2 bra 	$L__BB2_3;
	cvt.f64.f32 	%fd9, %f1;
	st.global.f64 	[%rd1], %fd9;
	bra.uni 	$L__BB2_4;
$L__BB2_3:
	mov.b64 	%rd14, 4626322717216342016;
	st.global.u64 	[%rd1], %rd14;
$L__BB2_4:
	bar.sync 	0;
	ret;

}


// ===== COMPILED SASS (sm_100) =====

	.target	sm_100

	.elftype	@"ET_EXEC"


//--------------------- .note.nv.tkinfo           --------------------------
	.section	.note.nv.tkinfo,"",@"SHT_NOTE"
	.sectionflags	@"SHF_NOTE_NV_TKINFO"
	.tkinfo
        /*0018*/ 	.word	0x00000002
        /*0030*/ 	.string	""
        /*0030*/ 	.string	"ptxas"
        /*0030*/ 	.string	"Cuda compilation tools, release 13.0, V13.0.88"
        /*0030*/ 	.string	"Build cuda_13.0.r13.0/compiler.36424714_0"
        /*0030*/ 	.string	"-arch sm_100 -m 64 "



//--------------------- .note.nv.cuinfo           --------------------------
	.section	.note.nv.cuinfo,"",@"SHT_NOTE"
	.sectionflags	@"SHF_NOTE_NV_CUINFO"
        /*0018*/ 	.short	0x0002
        /*001a*/ 	.short	0x0064
        /*001c*/ 	.short	0x0082
	.zero		2


//--------------------- .nv.info                  --------------------------
	.section	.nv.info,"",@"SHT_CUDA_INFO"
	.align	4


	//----- nvinfo : EIATTR_REGCOUNT
	.align		4
        /*0000*/ 	.byte	0x04, 0x2f
        /*0002*/ 	.short	(.L_1 - .L_0)
	.align		4
.L_0:
        /*0004*/ 	.word	index@(_Z16FindMovingPixelsPdS_S_S_S_)
        /*0008*/ 	.word	0x0000000c


	//----- nvinfo : EIATTR_FRAME_SIZE
	.align		4
.L_1:
        /*000c*/ 	.byte	0x04, 0x11
        /*000e*/ 	.short	(.L_3 - .L_2)
	.align		4
.L_2:
        /*0010*/ 	.word	index@(_Z16FindMovingPixelsPdS_S_S_S_)
        /*0014*/ 	.word	0x00000000


	//----- nvinfo : EIATTR_REGCOUNT
	.align		4
.L_3:
        /*0018*/ 	.byte	0x04, 0x2f
        /*001a*/ 	.short	(.L_5 - .L_4)
	.align		4
.L_4:
        /*001c*/ 	.word	index@(_Z21UpdateBackgroundImagePdS_S_)
        /*0020*/ 	.word	0x0000000c


	//----- nvinfo : EIATTR_FRAME_SIZE
	.align		4
.L_5:
        /*0024*/ 	.byte	0x04, 0x11
        /*0026*/ 	.short	(.L_7 - .L_6)
	.align		4
.L_6:
        /*0028*/ 	.word	index@(_Z21UpdateBackgroundImagePdS_S_)
        /*002c*/ 	.word	0x00000000


	//----- nvinfo : EIATTR_REGCOUNT
	.align		4
.L_7:
        /*0030*/ 	.byte	0x04, 0x2f
        /*0032*/ 	.short	(.L_9 - .L_8)
	.align		4
.L_8:
        /*0034*/ 	.word	index@(_Z20UpdateThresholdImagePKdPdS0_S0_)
        /*0038*/ 	.word	0x00000010


	//----- nvinfo : EIATTR_FRAME_SIZE
	.align		4
.L_9:
        /*003c*/ 	.byte	0x04, 0x11
        /*003e*/ 	.short	(.L_11 - .L_10)
	.align		4
.L_10:
        /*0040*/ 	.word	index@(_Z20UpdateThresholdImagePKdPdS0_S0_)
        /*0044*/ 	.word	0x00000000


	//----- nvinfo : EIATTR_MIN_STACK_SIZE
	.align		4
.L_11:
        /*0048*/ 	.byte	0x04, 0x12
        /*004a*/ 	.short	(.L_13 - .L_12)
	.align		4
.L_12:
        /*004c*/ 	.word	index@(_Z20UpdateThresholdImagePKdPdS0_S0_)
        /*0050*/ 	.word	0x00000000


	//----- nvinfo : EIATTR_MIN_STACK_SIZE
	.align		4
.L_13:
        /*0054*/ 	.byte	0x04, 0x12
        /*0056*/ 	.short	(.L_15 - .L_14)
	.align		4
.L_14:
        /*0058*/ 	.word	index@(_Z21UpdateBackgroundImagePdS_S_)
        /*005c*/ 	.word	0x00000000


	//----- nvinfo : EIATTR_MIN_STACK_SIZE
	.align		4
.L_15:
        /*0060*/ 	.byte	0x04, 0x12
        /*0062*/ 	.short	(.L_17 - .L_16)
	.align		4
.L_16:
        /*0064*/ 	.word	index@(_Z16FindMovingPixelsPdS_S_S_S_)
        /*0068*/ 	.word	0x00000000
.L_17:


//--------------------- .nv.compat                --------------------------
	.section	.nv.compat,"",@"SHT_CUDA_COMPAT_INFO"
	.align	4
        /*0000*/ 	.byte	0x02, 0x09, 0x00, 0x00, 0x02, 0x02, 0x01, 0x00, 0x02, 0x05, 0x05, 0x00, 0x03, 0x07, 0x01, 0x01
        /*0010*/ 	.byte	0x02, 0x03, 0x00, 0x00, 0x02, 0x06, 0x01, 0x00, 0x04, 0x0b, 0x08, 0x00, 0x01, 0x00, 0x00, 0x00
        /*0020*/ 	.byte	0x00, 0x00, 0x00, 0x00


//--------------------- .nv.info._Z20UpdateThresholdImagePKdPdS0_S0_ --------------------------
	.section	.nv.info._Z20UpdateThresholdImagePKdPdS0_S0_,"",@"SHT_CUDA_INFO"
	.sectionflags	@""
	.align	4


	//----- nvinfo : EIATTR_CUDA_API_VERSION
	.align		4
        /*0000*/ 	.byte	0x04, 0x37
        /*0002*/ 	.short	(.L_19 - .L_18)
.L_18:
        /*0004*/ 	.word	0x00000082


	//----- nvinfo : EIATTR_KPARAM_INFO
	.align		4
.L_19:
        /*0008*/ 	.byte	0x04, 0x17
        /*000a*/ 	.short	(.L_21 - .L_20)
.L_20:
        /*000c*/ 	.word	0x00000000
        /*0010*/ 	.short	0x0003
        /*0012*/ 	.short	0x0018
        /*0014*/ 	.byte	0x00, 0xf5, 0x21, 0x00


	//----- nvinfo : EIATTR_KPARAM_INFO
	.align		4
.L_21:
        /*0018*/ 	.byte	0x04, 0x17
        /*001a*/ 	.short	(.L_23 - .L_22)
.L_22:
        /*001c*/ 	.word	0x00000000
        /*0020*/ 	.short	0x0002
        /*0022*/ 	.short	0x0010
        /*0024*/ 	.byte	0x00, 0xf5, 0x21, 0x00


	//----- nvinfo : EIATTR_KPARAM_INFO
	.align		4
.L_23:
        /*0028*/ 	.byte	0x04, 0x17
        /*002a*/ 	.short	(.L_25 - .L_24)
.L_24:
        /*002c*/ 	.word	0x00000000
        /*0030*/ 	.short	0x0001
        /*0032*/ 	.short	0x0008
        /*0034*/ 	.byte	0x00, 0xf5, 0x21, 0x00


	//----- nvinfo : EIATTR_KPARAM_INFO
	.align		4
.L_25:
        /*0038*/ 	.byte	0x04, 0x17
        /*003a*/ 	.short	(.L_27 - .L_26)
.L_26:
        /*003c*/ 	.word	0x00000000
        /*0040*/ 	.short	0x0000
        /*0042*/ 	.short	0x0000
        /*0044*/ 	.byte	0x00, 0xf5, 0x21, 0x00


	//----- nvinfo : EIATTR_SPARSE_MMA_MASK
	.align		4
.L_27:
        /*0048*/ 	.byte	0x03, 0x50
        /*004a*/ 	.short	0x0000


	//----- nvinfo : EIATTR_MAXREG_COUNT
	.align		4
        /*004c*/ 	.byte	0x03, 0x1b
        /*004e*/ 	.short	0x00ff


	//----- nvinfo : EIATTR_NUM_BARRIERS
	.align		4
        /*0050*/ 	.byte	0x02, 0x4c
        /*0052*/ 	.byte	0x01
	.zero		1


	//----- nvinfo : EIATTR_MERCURY_ISA_VERSION
	.align		4
        /*0054*/ 	.byte	0x03, 0x5f
        /*0056*/ 	.short	0x0101


	//----- nvinfo : EIATTR_VRC_CTA_INIT_COUNT
	.align		4
        /*0058*/ 	.byte	0x02, 0x4a
	.zero		1
	.zero		1


	//----- nvinfo : EIATTR_EXIT_INSTR_OFFSETS
	.align		4
        /*005c*/ 	.byte	0x04, 0x1c
        /*005e*/ 	.short	(.L_29 - .L_28)


	//   ....[0]....
.L_28:
        /*0060*/ 	.word	0x00000250


	//----- nvinfo : EIATTR_CRS_STACK_SIZE
	.align		4
.L_29:
        /*0064*/ 	.byte	0x04, 0x1e
        /*0066*/ 	.short	(.L_31 - .L_30)
.L_30:
        /*0068*/ 	.word	0x00000000


	//----- nvinfo : EIATTR_CBANK_PARAM_SIZE
	.align		4
.L_31:
        /*006c*/ 	.byte	0x03, 0x19
        /*006e*/ 	.short	0x0020


	//----- nvinfo : EIATTR_PARAM_CBANK
	.align		4
        /*0070*/ 	.byte	0x04, 0x0a
        /*0072*/ 	.short	(.L_33 - .L_32)
	.align		4
.L_32:
        /*0074*/ 	.word	index@(.nv.constant0._Z20UpdateThresholdImagePKdPdS0_S0_)
        /*0078*/ 	.short	0x0380
        /*007a*/ 	.short	0x0020


	//----- nvinfo : EIATTR_SW_WAR
	.align		4
.L_33:
        /*007c*/ 	.byte	0x04, 0x36
        /*007e*/ 	.short	(.L_35 - .L_34)
.L_34:
        /*0080*/ 	.word	0x00000008
.L_35:


//--------------------- .nv.info._Z21UpdateBackgroundImagePdS_S_ --------------------------
	.section	.nv.info._Z21UpdateBackgroundImagePdS_S_,"",@"SHT_CUDA_INFO"
	.sectionflags	@""
	.align	4


	//----- nvinfo : EIATTR_CUDA_API_VERSION
	.align		4
        /*0000*/ 	.byte	0x04, 0x37
        /*0002*/ 	.short	(.L_37 - .L_36)
.L_36:
        /*0004*/ 	.word	0x00000082


	//----- nvinfo : EIATTR_KPARAM_INFO
	.align		4
.L_37:
        /*0008*/ 	.byte	0x04, 0x17
        /*000a*/ 	.short	(.L_39 - .L_38)
.L_38:
        /*000c*/ 	.word	0x00000000
        /*0010*/ 	.short	0x0002
        /*0012*/ 	.short	0x0010
        /*0014*/ 	.byte	0x00, 0xf5, 0x21, 0x00


	//----- nvinfo : EIATTR_KPARAM_INFO
	.align		4
.L_39:
        /*0018*/ 	.byte	0x04, 0x17
        /*001a*/ 	.short	(.L_41 - .L_40)
.L_40:
        /*001c*/ 	.word	0x00000000
        /*0020*/ 	.short	0x0001
        /*0022*/ 	.short	0x0008
        /*0024*/ 	.byte	0x00, 0xf5, 0x21, 0x00


	//----- nvinfo : EIATTR_KPARAM_INFO
	.align		4
.L_41:
        /*0028*/ 	.byte	0x04, 0x17
        /*002a*/ 	.short	(.L_43 - .L_42)
.L_42:
        /*002c*/ 	.word	0x00000000
        /*0030*/ 	.short	0x0000
        /*0032*/ 	.short	0x0000
        /*0034*/ 	.byte	0x00, 0xf5, 0x21, 0x00


	//----- nvinfo : EIATTR_SPARSE_MMA_MASK
	.align		4
.L_43:
        /*0038*/ 	.byte	0x03, 0x50
        /*003a*/ 	.short	0x0000


	//----- nvinfo : EIATTR_MAXREG_COUNT
	.align		4
        /*003c*/ 	.byte	0x03, 0x1b
        /*003e*/ 	.short	0x00ff


	//----- nvinfo : EIATTR_NUM_BARRIERS
	.align		4
        /*0040*/ 	.byte	0x02, 0x4c
        /*0042*/ 	.byte	0x01
	.zero		1


	//----- nvinfo : EIATTR_MERCURY_ISA_VERSION
	.align		4
        /*0044*/ 	.byte	0x03, 0x5f
        /*0046*/ 	.short	0x0101


	//----- nvinfo : EIATTR_VRC_CTA_INIT_COUNT
	.align		4
        /*0048*/ 	.byte	0x02, 0x4a
	.zero		1
	.zero		1


	//----- nvinfo : EIATTR_EXIT_INSTR_OFFSETS
	.align		4
        /*004c*/ 	.byte	0x04, 0x1c
        /*004e*/ 	.short	(.L_45 - .L_44)


	//   ....[0]....
.L_44:
        /*0050*/ 	.word	0x000001b0


	//----- nvinfo : EIATTR_CRS_STACK_SIZE
	.align		4
.L_45:
        /*0054*/ 	.byte	0x04, 0x1e
        /*0056*/ 	.short	(.L_47 - .L_46)
.L_46:
        /*0058*/ 	.word	0x00000000


	//----- nvinfo : EIATTR_CBANK_PARAM_SIZE
	.align		4
.L_47:
        /*005c*/ 	.byte	0x03, 0x19
        /*005e*/ 	.short	0x0018


	//----- nvinfo : EIATTR_PARAM_CBANK
	.align		4
        /*0060*/ 	.byte	0x04, 0x0a
        /*0062*/ 	.short	(.L_49 - .L_48)
	.align		4
.L_48:
        /*0064*/ 	.word	index@(.nv.constant0._Z21UpdateBackgroundImagePdS_S_)
        /*0068*/ 	.short	0x0380
        /*006a*/ 	.short	0x0018


	//----- nvinfo : EIATTR_SW_WAR
	.align		4
.L_49:
        /*006c*/ 	.byte	0x04, 0x36
        /*006e*/ 	.short	(.L_51 - .L_50)
.L_50:
        /*0070*/ 	.word	0x00000008
.L_51:


//--------------------- .nv.info._Z16FindMovingPixelsPdS_S_S_S_ --------------------------
	.section	.nv.info._Z16FindMovingPixelsPdS_S_S_S_,"",@"SHT_CUDA_INFO"
	.sectionflags	@""
	.align	4


	//----- nvinfo : EIATTR_CUDA_API_VERSION
	.align		4
        /*0000*/ 	.byte	0x04, 0x37
        /*0002*/ 	.short	(.L_53 - .L_52)
.L_52:
        /*0004*/ 	.word	0x00000082


	//----- nvinfo : EIATTR_KPARAM_INFO
	.align		4
.L_53:
        /*0008*/ 	.byte	0x04, 0x17
        /*000a*/ 	.short	(.L_55 - .L_54)
.L_54:
        /*000c*/ 	.word	0x00000000
        /*0010*/ 	.short	0x0004
        /*0012*/ 	.short	0x0020
        /*0014*/ 	.byte	0x00, 0xf5, 0x21, 0x00


	//----- nvinfo : EIATTR_KPARAM_INFO
	.align		4
.L_55:
        /*0018*/ 	.byte	0x04, 0x17
        /*001a*/ 	.short	(.L_57 - .L_56)
.L_56:
        /*001c*/ 	.word	0x00000000
        /*0020*/ 	.short	0x0003
        /*0022*/ 	.short	0x0018
        /*0024*/ 	.byte	0x00, 0xf5, 0x21, 0x00


	//----- nvinfo : EIATTR_KPARAM_INFO
	.align		4
.L_57:
        /*0028*/ 	.byte	0x04, 0x17
        /*002a*/ 	.short	(.L_59 - .L_58)
.L_58:
        /*002c*/ 	.word	0x00000000
        /*0030*/ 	.short	0x0002
        /*0032*/ 	.short	0x0010
        /*0034*/ 	.byte	0x00, 0xf5, 0x21, 0x00


	//----- nvinfo : EIATTR_KPARAM_INFO
	.align		4
.L_59:
        /*0038*/ 	.byte	0x04, 0x17
        /*003a*/ 	.short	(.L_61 - .L_60)
.L_60:
        /*003c*/ 	.word	0x00000000
        /*0040*/ 	.short	0x0001
        /*0042*/ 	.short	0x0008
        /*0044*/ 	.byte	0x00, 0xf5, 0x21, 0x00


	//----- nvinfo : EIATTR_KPARAM_INFO
	.align		4
.L_61:
        /*0048*/ 	.byte	0x04, 0x17
        /*004a*/ 	.short	(.L_63 - .L_62)
.L_62:
        /*004c*/ 	.word	0x00000000
        /*0050*/ 	.short	0x0000
        /*0052*/ 	.short	0x0000
        /*0054*/ 	.byte	0x00, 0xf5, 0x21, 0x00


	//----- nvinfo : EIATTR_SPARSE_MMA_MASK
	.align		4
.L_63:
        /*0058*/ 	.byte	0x03, 0x50
        /*005a*/ 	.short	0x0000


	//----- nvinfo : EIATTR_MAXREG_COUNT
	.align		4
        /*005c*/ 	.byte	0x03, 0x1b
        /*005e*/ 	.short	0x00ff


	//----- nvinfo : EIATTR_NUM_BARRIERS
	.align		4
        /*0060*/ 	.byte	0x02, 0x4c
        /*0062*/ 	.byte	0x01
	.zero		1


	//----- nvinfo : EIATTR_MERCURY_ISA_VERSION
	.align		4
        /*0064*/ 	.byte	0x03, 0x5f
        /*0066*/ 	.short	0x0101


	//----- nvinfo : EIATTR_VRC_CTA_INIT_COUNT
	.align		4
        /*0068*/ 	.byte	0x02, 0x4a
	.zero		1
	.zero		1


	//----- nvinfo : EIATTR_EXIT_INSTR_OFFSETS
	.align		4
        /*006c*/ 	.byte	0x04, 0x1c
        /*006e*/ 	.short	(.L_65 - .L_64)


	//   ....[0]....
.L_64:
        /*0070*/ 	.word	0x00000270


	//----- nvinfo : EIATTR_CRS_STACK_SIZE
	.align		4
.L_65:
        /*0074*/ 	.byte	0x04, 0x1e
        /*0076*/ 	.short	(.L_67 - .L_66)
.L_66:
        /*0078*/ 	.word	0x00000000


	//----- nvinfo : EIATTR_CBANK_PARAM_SIZE
	.align		4
.L_67:
        /*007c*/ 	.byte	0x03, 0x19
        /*007e*/ 	.short	0x0028


	//----- nvinfo : EIATTR_PARAM_CBANK
	.align		4
        /*0080*/ 	.byte	0x04, 0x0a
        /*0082*/ 	.short	(.L_69 - .L_68)
	.align		4
.L_68:
        /*0084*/ 	.word	index@(.nv.constant0._Z16FindMovingPixelsPdS_S_S_S_)
        /*0088*/ 	.short	0x0380
        /*008a*/ 	.short	0x0028


	//----- nvinfo : EIATTR_SW_WAR
	.align		4
.L_69:
        /*008c*/ 	.byte	0x04, 0x36
        /*008e*/ 	.short	(.L_71 - .L_70)
.L_70:
        /*0090*/ 	.word	0x00000008
.L_71:


//--------------------- .nv.callgraph             --------------------------
	.section	.nv.callgraph,"",@"SHT_CUDA_CALLGRAPH"
	.align	4
	.sectionentsize	8
	.align		4
        /*0000*/ 	.word	0x00000000
	.align		4
        /*0004*/ 	.word	0xffffffff
	.align		4
        /*0008*/ 	.word	0x00000000
	.align		4
        /*000c*/ 	.word	0xfffffffe
	.align		4
        /*0010*/ 	.word	0x00000000
	.align		4
        /*0014*/ 	.word	0xfffffffd
	.align		4
        /*0018*/ 	.word	0x00000000
	.align		4
        /*001c*/ 	.word	0xfffffffc


//--------------------- .text._Z20UpdateThresholdImagePKdPdS0_S0_ --------------------------
	.section	.text._Z20UpdateThresholdImagePKdPdS0_S0_,"ax",@progbits
	.align	128
        .global         _Z20UpdateThresholdImagePKdPdS0_S0_
        .type           _Z20UpdateThresholdImagePKdPdS0_S0_,@function
        .size           _Z20UpdateThresholdImagePKdPdS0_S0_,(.L_x_11 - _Z20UpdateThresholdImagePKdPdS0_S0_)
        .other          _Z20UpdateThresholdImagePKdPdS0_S0_,@"STO_CUDA_ENTRY STV_DEFAULT"
_Z20UpdateThresholdImagePKdPdS0_S0_:
.text._Z20UpdateThresholdImagePKdPdS0_S0_:
[----:B------:R-:W-:Y:S01]  /*0000*/  LDC R1, c[0x0][0x37c] ;  /* 0x0000df00ff017b82 */ /* 0x000fe20000000800 */
[----:B------:R-:W0:Y:S07]  /*0010*/  S2R R5, SR_CTAID.X ;  /* 0x0000000000057919 */ /* 0x000e2e0000002500 */
[----:B------:R-:W1:Y:S01]  /*0020*/  LDC.64 R6, c[0x0][0x380] ;  /* 0x0000e000ff067b82 */ /* 0x000e620000000a00 */
[----:B------:R-:W0:Y:S01]  /*0030*/  LDCU UR6, c[0x0][0x360] ;  /* 0x00006c00ff0677ac */ /* 0x000e220008000800 */
[----:B------:R-:W0:Y:S01]  /*0040*/  S2R R0, SR_TID.X ;  /* 0x0000000000007919 */ /* 0x000e220000002100 */
[----:B------:R-:W2:Y:S05]  /*0050*/  LDCU.64 UR4, c[0x0][0x358] ;  /* 0x00006b00ff0477ac */ /* 0x000eaa0008000a00 */
[----:B------:R-:W3:Y:S08]  /*0060*/  LDC.64 R8, c[0x0][0x398] ;  /* 0x0000e600ff087b82 */ /* 0x000ef00000000a00 */
[----:B------:R-:W4:Y:S08]  /*0070*/  LDC.64 R12, c[0x0][0x390] ;  /* 0x0000e400ff0c7b82 */ /* 0x000f300000000a00 */
[----:B------:R-:W5:Y:S01]  /*0080*/  LDC.64 R2, c[0x0][0x388] ;  /* 0x0000e200ff027b82 */ /* 0x000f620000000a00 */
[----:B0-----:R-:W-:-:S04]  /*0090*/  IMAD R5, R5, UR6, R0 ;  /* 0x0000000605057c24 */ /* 0x001fc8000f8e0200 */
[----:B-1----:R-:W-:-:S04]  /*00a0*/  IMAD.WIDE.U32 R6, R5, 0x8, R6 ;  /* 0x0000000805067825 */ /* 0x002fc800078e0006 */
[C---:B---3--:R-:W-:Y:S02]  /*00b0*/  IMAD.WIDE.U32 R8, R5.reuse, 0x8, R8 ;  /* 0x0000000805087825 */ /* 0x048fe400078e0008 */
[----:B--2---:R-:W2:Y:S02]  /*00c0*/  LDG.E.64 R6, desc[UR4][R6.64] ;  /* 0x0000000406067981 */ /* 0x004ea4000c1e1b00 */
[C---:B----4-:R-:W-:Y:S02]  /*00d0*/  IMAD.WIDE.U32 R12, R5.reuse, 0x8, R12 ;  /* 0x00000008050c7825 */ /* 0x050fe400078e000c */
[----:B------:R-:W2:Y:S04]  /*00e0*/  LDG.E.64 R8, desc[UR4][R8.64] ;  /* 0x0000000408087981 */ /* 0x000ea8000c1e1b00 */
[----:B------:R-:W3:Y:S01]  /*00f0*/  LDG.E.64 R12, desc[UR4][R12.64] ;  /* 0x000000040c0c7981 */ /* 0x000ee2000c1e1b00 */
[----:B-----5:R-:W-:-:S05]  /*0100*/  IMAD.WIDE.U32 R2, R5, 0x8, R2 ;  /* 0x0000000805027825 */ /* 0x020fca00078e0002 */
[----:B------:R-:W4:Y:S01]  /*0110*/  LDG.E.64 R4, desc[UR4][R2.64] ;  /* 0x0000000402047981 */ /* 0x000f22000c1e1b00 */
[----:B------:R-:W-:Y:S01]  /*0120*/  UMOV UR6, 0xeb851eb8 ;  /* 0xeb851eb800067882 */ /* 0x000fe20000000000 */
[----:B------:R-:W-:Y:S01]  /*0130*/  UMOV UR7, 0x3fceb851 ;  /* 0x3fceb85100077882 */ /* 0x000fe20000000000 */
[----:B------:R-:W-:Y:S01]  /*0140*/  BSSY.RECONVERGENT B0, `(.L_x_0) ;  /* 0x000000f000007945 */ /* 0x000fe20003800200 */
[----:B--2---:R-:W-:Y:S02]  /*0150*/  DADD R10, R6, -R8 ;  /* 0x00000000060a7229 */ /* 0x004fe40000000808 */
[----:B---3--:R-:W-:-:S06]  /*0160*/  DSETP.NEU.AND P0, PT, R12, RZ, PT ;  /* 0x000000ff0c00722a */ /* 0x008fcc0003f0d000 */
[----:B------:R-:W-:Y:S01]  /*0170*/  DMUL R10, |R10|, UR6 ;  /* 0x000000060a0a7c28 */ /* 0x000fe20008000200 */
[----:B------:R-:W-:Y:S01]  /*0180*/  UMOV UR6, 0xd70a3d71 ;  /* 0xd70a3d7100067882 */ /* 0x000fe20000000000 */
[----:B------:R-:W-:-:S06]  /*0190*/  UMOV UR7, 0x3fed70a3 ;  /* 0x3fed70a300077882 */ /* 0x000fcc0000000000 */
[----:B----4-:R-:W-:Y:S01]  /*01a0*/  DFMA R4, R4, UR6, R10 ;  /* 0x0000000604047c2b */ /* 0x010fe2000800000a */
[----:B------:R-:W-:Y:S10]  /*01b0*/  @P0 BRA `(.L_x_1) ;  /* 0x00000000001c0947 */ /* 0x000ff40003800000 */
[----:B------:R-:W0:Y:S02]  /*01c0*/  F2F.F32.F64 R4, R4 ;  /* 0x0000000400047310 */ /* 0x000e240000301000 */
[----:B0-----:R-:W-:-:S13]  /*01d0*/  FSETP.GT.AND P0, PT, R4, 20, PT ;  /* 0x41a000000400780b */ /* 0x001fda0003f04000 */
[----:B------:R-:W0:Y:S01]  /*01e0*/  @P0 F2F.F64.F32 R6, R4 ;  /* 0x0000000400060310 */ /* 0x000e220000201800 */
[----:B------:R-:W-:Y:S02]  /*01f0*/  @!P0 MOV R8, 0x0 ;  /* 0x0000000000088802 */ /* 0x000fe40000000f00 */
[----:B------:R-:W-:Y:S01]  /*0200*/  @!P0 MOV R9, 0x40340000 ;  /* 0x4034000000098802 */ /* 0x000fe20000000f00 */
[----:B0-----:R0:W-:Y:S04]  /*0210*/  @P0 STG.E.64 desc[UR4][R2.64], R6 ;  /* 0x0000000602000986 */ /* 0x0011e8000c101b04 */
[----:B------:R0:W-:Y:S02]  /*0220*/  @!P0 STG.E.64 desc[UR4][R2.64], R8 ;  /* 0x0000000802008986 */ /* 0x0001e4000c101b04 */
.L_x_1:
[----:B------:R-:W-:Y:S05]  /*0230*/  BSYNC.RECONVERGENT B0 ;  /* 0x0000000000007941 */ /* 0x000fea0003800200 */
.L_x_0:
[----:B------:R-:W-:Y:S06]  /*0240*/  BAR.SYNC.DEFER_BLOCKING 0x0 ;  /* 0x0000000000007b1d */ /* 0x000fec0000010000 */
[----:B------:R-:W-:Y:S05]  /*0250*/  EXIT ;  /* 0x000000000000794d */ /* 0x000fea0003800000 */
.L_x_2:
[----:B------:R-:W-:-:S00]  /*0260*/  BRA `(.L_x_2) ;  /* 0xfffffffc00fc7947 */ /* 0x000fc0000383ffff */
[----:B------:R-:W-:-:S00]  /*0270*/  NOP ;  /* 0x0000000000007918 */ /* 0x000fc00000000000 */
        /* <DEDUP_REMOVED lines=8> */
.L_x_11:


//--------------------- .text._Z21UpdateBackgroundImagePdS_S_ --------------------------
	.section	.text._Z21UpdateBackgroundImagePdS_S_,"ax",@progbits
	.align	128
        .global         _Z21UpdateBackgroundImagePdS_S_
        .type           _Z21UpdateBackgroundImagePdS_S_,@function
        .size           _Z21UpdateBackgroundImagePdS_S_,(.L_x_12 - _Z21UpdateBackgroundImagePdS_S_)
        .other          _Z21UpdateBackgroundImagePdS_S_,@"STO_CUDA_ENTRY STV_DEFAULT"
_Z21UpdateBackgroundImagePdS_S_:
.text._Z21UpdateBackgroundImagePdS_S_:
[----:B------:R-:W-:Y:S01]  /*0000*/  LDC R1, c[0x0][0x37c] ;  /* 0x0000df00ff017b82 */ /* 0x000fe20000000800 */
[----:B------:R-:W0:Y:S07]  /*0010*/  S2R R5, SR_CTAID.X ;  /* 0x0000000000057919 */ /* 0x000e2e0000002500 */
[----:B------:R-:W1:Y:S01]  /*0020*/  LDC.64 R2, c[0x0][0x388] ;  /* 0x0000e200ff027b82 */ /* 0x000e620000000a00 */
[----:B------:R-:W0:Y:S01]  /*0030*/  LDCU UR6, c[0x0][0x360] ;  /* 0x00006c00ff0677ac */ /* 0x000e220008000800 */
[----:B------:R-:W0:Y:S01]  /*0040*/  S2R R0, SR_TID.X ;  /* 0x0000000000007919 */ /* 0x000e220000002100 */
[----:B------:R-:W2:Y:S01]  /*0050*/  LDCU.64 UR4, c[0x0][0x358] ;  /* 0x00006b00ff0477ac */ /* 0x000ea20008000a00 */
[----:B0-----:R-:W-:-:S04]  /*0060*/  IMAD R5, R5, UR6, R0 ;  /* 0x0000000605057c24 */ /* 0x001fc8000f8e0200 */
[----:B-1----:R-:W-:-:S06]  /*0070*/  IMAD.WIDE.U32 R2, R5, 0x8, R2 ;  /* 0x0000000805027825 */ /* 0x002fcc00078e0002 */
[----:B--2---:R-:W2:Y:S01]  /*0080*/  LDG.E.64 R2, desc[UR4][R2.64] ;  /* 0x0000000402027981 */ /* 0x004ea2000c1e1b00 */
[----:B------:R-:W-:Y:S01]  /*0090*/  BSSY.RECONVERGENT B0, `(.L_x_3) ;  /* 0x0000010000007945 */ /* 0x000fe20003800200 */
[----:B--2---:R-:W-:-:S14]  /*00a0*/  DSETP.NEU.AND P0, PT, R2, RZ, PT ;  /* 0x000000ff0200722a */ /* 0x004fdc0003f0d000 */
[----:B------:R-:W-:Y:S05]  /*00b0*/  @P0 BRA `(.L_x_4) ;  /* 0x0000000000340947 */ /* 0x000fea0003800000 */
[----:B------:R-:W0:Y:S08]  /*00c0*/  LDC.64 R6, c[0x0][0x380] ;  /* 0x0000e000ff067b82 */ /* 0x000e300000000a00 */
[----:B------:R-:W1:Y:S01]  /*00d0*/  LDC.64 R2, c[0x0][0x390] ;  /* 0x0000e400ff027b82 */ /* 0x000e620000000a00 */
[----:B0-----:R-:W-:-:S06]  /*00e0*/  IMAD.WIDE.U32 R6, R5, 0x8, R6 ;  /* 0x0000000805067825 */ /* 0x001fcc00078e0006 */
[----:B------:R-:W2:Y:S01]  /*00f0*/  LDG.E.64 R6, desc[UR4][R6.64] ;  /* 0x0000000406067981 */ /* 0x000ea2000c1e1b00 */
[----:B-1----:R-:W-:-:S05]  /*0100*/  IMAD.WIDE.U32 R2, R5, 0x8, R2 ;  /* 0x0000000805027825 */ /* 0x002fca00078e0002 */
[----:B------:R-:W3:Y:S01]  /*0110*/  LDG.E.64 R4, desc[UR4][R2.64] ;  /* 0x0000000402047981 */ /* 0x000ee2000c1e1b00 */
[----:B------:R-:W-:Y:S01]  /*0120*/  UMOV UR6, 0x47ae147b ;  /* 0x47ae147b00067882 */ /* 0x000fe20000000000 */
[----:B------:R-:W-:Y:S02]  /*0130*/  UMOV UR7, 0x3fb47ae1 ;  /* 0x3fb47ae100077882 */ /* 0x000fe40000000000 */
[----:B--2---:R-:W-:Y:S01]  /*0140*/  DMUL R8, R6, UR6 ;  /* 0x0000000606087c28 */ /* 0x004fe20008000000 */
[----:B------:R-:W-:Y:S01]  /*0150*/  UMOV UR6, 0xd70a3d71 ;  /* 0xd70a3d7100067882 */ /* 0x000fe20000000000 */
[----:B------:R-:W-:-:S06]  /*0160*/  UMOV UR7, 0x3fed70a3 ;  /* 0x3fed70a300077882 */ /* 0x000fcc0000000000 */
[----:B---3--:R-:W-:-:S07]  /*0170*/  DFMA R4, R4, UR6, R8 ;  /* 0x0000000604047c2b */ /* 0x008fce0008000008 */
[----:B------:R0:W-:Y:S04]  /*0180*/  STG.E.64 desc[UR4][R2.64], R4 ;  /* 0x0000000402007986 */ /* 0x0001e8000c101b04 */
.L_x_4:
[----:B------:R-:W-:Y:S05]  /*0190*/  BSYNC.RECONVERGENT B0 ;  /* 0x0000000000007941 */ /* 0x000fea0003800200 */
.L_x_3:
[----:B------:R-:W-:Y:S06]  /*01a0*/  BAR.SYNC.DEFER_BLOCKING 0x0 ;  /* 0x0000000000007b1d */ /* 0x000fec0000010000 */
[----:B------:R-:W-:Y:S05]  /*01b0*/  EXIT ;  /* 0x000000000000794d */ /* 0x000fea0003800000 */
.L_x_5:
        /* <DEDUP_REMOVED lines=12> */
.L_x_12:


//--------------------- .text._Z16FindMovingPixelsPdS_S_S_S_ --------------------------
	.section	.text._Z16FindMovingPixelsPdS_S_S_S_,"ax",@progbits
	.align	128
        .global         _Z16FindMovingPixelsPdS_S_S_S_
        .type           _Z16FindMovingPixelsPdS_S_S_S_,@function
        .size           _Z16FindMovingPixelsPdS_S_S_S_,(.L_x_13 - _Z16FindMovingPixelsPdS_S_S_S_)
        .other          _Z16FindMovingPixelsPdS_S_S_S_,@"STO_CUDA_ENTRY STV_DEFAULT"
_Z16FindMovingPixelsPdS_S_S_S_:
.text._Z16FindMovingPixelsPdS_S_S_S_:
[----:B------:R-:W-:Y:S01]  /*0000*/  LDC R1, c[0x0][0x37c] ;  /* 0x0000df00ff017b82 */ /* 0x000fe20000000800 */
[----:B------:R-:W0:Y:S07]  /*0010*/  S2R R0, SR_CTAID.X ;  /* 0x0000000000007919 */ /* 0x000e2e0000002500 */
[----:B------:R-:W1:Y:S01]  /*0020*/  LDC.64 R2, c[0x0][0x380] ;  /* 0x0000e000ff027b82 */ /* 0x000e620000000a00 */
[----:B------:R-:W0:Y:S01]  /*0030*/  LDCU UR6, c[0x0][0x360] ;  /* 0x00006c00ff0677ac */ /* 0x000e220008000800 */
[----:B------:R-:W0:Y:S01]  /*0040*/  S2R R7, SR_TID.X ;  /* 0x0000000000077919 */ /* 0x000e220000002100 */
[----:B------:R-:W2:Y:S05]  /*0050*/  LDCU.64 UR4, c[0x0][0x358] ;  /* 0x00006b00ff0477ac */ /* 0x000eaa0008000a00 */
[----:B------:R-:W3:Y:S08]  /*0060*/  LDC.64 R4, c[0x0][0x388] ;  /* 0x0000e200ff047b82 */ /* 0x000ef00000000a00 */
[----:B------:R-:W4:Y:S01]  /*0070*/  LDC.64 R8, c[0x0][0x398] ;  /* 0x0000e600ff087b82 */ /* 0x000f220000000a00 */
[----:B0-----:R-:W-:-:S04]  /*0080*/  IMAD R0, R0, UR6, R7 ;  /* 0x0000000600007c24 */ /* 0x001fc8000f8e0207 */
[----:B-1----:R-:W-:-:S04]  /*0090*/  IMAD.WIDE.U32 R2, R0, 0x8, R2 ;  /* 0x0000000800027825 */ /* 0x002fc800078e0002 */
[C---:B---3--:R-:W-:Y:S02]  /*00a0*/  IMAD.WIDE.U32 R4, R0.reuse, 0x8, R4 ;  /* 0x0000000800047825 */ /* 0x048fe400078e0004 */
[----:B--2---:R-:W2:Y:S02]  /*00b0*/  LDG.E.64 R2, desc[UR4][R2.64] ;  /* 0x0000000402027981 */ /* 0x004ea4000c1e1b00 */
[----:B----4-:R-:W-:Y:S02]  /*00c0*/  IMAD.WIDE.U32 R8, R0, 0x8, R8 ;  /* 0x0000000800087825 */ /* 0x010fe400078e0008 */
[----:B------:R-:W2:Y:S04]  /*00d0*/  LDG.E.64 R4, desc[UR4][R4.64] ;  /* 0x0000000404047981 */ /* 0x000ea8000c1e1b00 */
[----:B------:R-:W3:Y:S01]  /*00e0*/  LDG.E.64 R8, desc[UR4][R8.64] ;  /* 0x0000000408087981 */ /* 0x000ee2000c1e1b00 */
[----:B------:R-:W-:Y:S04]  /*00f0*/  BSSY.RECONVERGENT B0, `(.L_x_6) ;  /* 0x0000015000007945 */ /* 0x000fe80003800200 */
[----:B------:R-:W-:Y:S01]  /*0100*/  BSSY.RELIABLE B1, `(.L_x_7) ;  /* 0x0000010000017945 */ /* 0x000fe20003800100 */
[----:B--2---:R-:W-:-:S08]  /*0110*/  DADD R6, R2, -R4 ;  /* 0x0000000002067229 */ /* 0x004fd00000000804 */
[----:B---3--:R-:W-:-:S14]  /*0120*/  DSETP.GT.AND P0, PT, |R6|, R8, PT ;  /* 0x000000080600722a */ /* 0x008fdc0003f04200 */
[----:B------:R-:W-:Y:S05]  /*0130*/  @!P0 BRA `(.L_x_8) ;  /* 0x0000000000308947 */ /* 0x000fea0003800000 */
[----:B------:R-:W0:Y:S02]  /*0140*/  LDC.64 R4, c[0x0][0x390] ;  /* 0x0000e400ff047b82 */ /* 0x000e240000000a00 */
[----:B0-----:R-:W-:-:S06]  /*0150*/  IMAD.WIDE.U32 R4, R0, 0x8, R4 ;  /* 0x0000000800047825 */ /* 0x001fcc00078e0004 */
[----:B------:R-:W2:Y:S02]  /*0160*/  LDG.E.64 R4, desc[UR4][R4.64] ;  /* 0x0000000404047981 */ /* 0x000ea4000c1e1b00 */
[----:B--2---:R-:W-:-:S08]  /*0170*/  DADD R2, R2, -R4 ;  /* 0x0000000002027229 */ /* 0x004fd00000000804 */
[----:B------:R-:W-:-:S14]  /*0180*/  DSETP.GT.AND P0, PT, |R2|, R8, PT ;  /* 0x000000080200722a */ /* 0x000fdc0003f04200 */
[----:B------:R-:W0:Y:S01]  /*0190*/  @P0 LDC.64 R2, c[0x0][0x3a0] ;  /* 0x0000e800ff020b82 */ /* 0x000e220000000a00 */
[----:B------:R-:W-:Y:S01]  /*01a0*/  @P0 MOV R6, 0x0 ;  /* 0x0000000000060802 */ /* 0x000fe20000000f00 */
[----:B------:R-:W-:Y:S05]  /*01b0*/  @P0 BREAK.RELIABLE B1 ;  /* 0x0000000000010942 */ /* 0x000fea0003800100 */
[----:B------:R-:W-:Y:S01]  /*01c0*/  @P0 MOV R7, 0x406fe000 ;  /* 0x406fe00000070802 */ /* 0x000fe20000000f00 */
[----:B0-----:R-:W-:-:S05]  /*01d0*/  @P0 IMAD.WIDE.U32 R2, R0, 0x8, R2 ;  /* 0x0000000800020825 */ /* 0x001fca00078e0002 */
[----:B------:R0:W-:Y:S01]  /*01e0*/  @P0 STG.E.64 desc[UR4][R2.64], R6 ;  /* 0x0000000602000986 */ /* 0x0001e2000c101b04 */
[----:B------:R-:W-:Y:S05]  /*01f0*/  @P0 BRA `(.L_x_9) ;  /* 0x0000000000100947 */ /* 0x000fea0003800000 */
.L_x_8:
[----:B------:R-:W-:Y:S05]  /*0200*/  BSYNC.RELIABLE B1 ;  /* 0x0000000000017941 */ /* 0x000fea0003800100 */
.L_x_7:
[----:B0-----:R-:W0:Y:S02]  /*0210*/  LDC.64 R2, c[0x0][0x3a0] ;  /* 0x0000e800ff027b82 */ /* 0x001e240000000a00 */
[----:B0-----:R-:W-:-:S05]  /*0220*/  IMAD.WIDE.U32 R2, R0, 0x8, R2 ;  /* 0x0000000800027825 */ /* 0x001fca00078e0002 */
[----:B------:R1:W-:Y:S02]  /*0230*/  STG.E.64 desc[UR4][R2.64], RZ ;  /* 0x000000ff02007986 */ /* 0x0003e4000c101b04 */
.L_x_9:
[----:B------:R-:W-:Y:S05]  /*0240*/  BSYNC.RECONVERGENT B0 ;  /* 0x0000000000007941 */ /* 0x000fea0003800200 */
.L_x_6:
[----:B------:R-:W-:Y:S05]  /*0250*/  WARPSYNC.ALL ;  /* 0x0000000000007948 */ /* 0x000fea0003800000 */
[----:B------:R-:W-:Y:S06]  /*0260*/  BAR.SYNC.DEFER_BLOCKING 0x0 ;  /* 0x0000000000007b1d */ /* 0x000fec0000010000 */
[----:B------:R-:W-:Y:S05]  /*0270*/  EXIT ;  /* 0x000000000000794d */ /* 0x000fea0003800000 */
.L_x_10:
        /* <DEDUP_REMOVED lines=16> */
.L_x_13:


//--------------------- .nv.shared.reserved.0     --------------------------
	.section	.nv.shared.reserved.0,"aw",@nobits
	.weak		__nv_reservedSMEM_offset_0_alias
	.size		__nv_reservedSMEM_offset_0_alias, 0, 64
	.other		__nv_reservedSMEM_offset_0_alias,@"STO_CUDA_RESERVED_SHARED STV_DEFAULT"
__nv_reservedSMEM_offset_0_alias:
	.zero		0
	.zero		64


//--------------------- .nv.constant0._Z20UpdateThresholdImagePKdPdS0_S0_ --------------------------
	.section	.nv.constant0._Z20UpdateThresholdImagePKdPdS0_S0_,"a",@progbits
	.sectionflags	@""
	.align	4
.nv.constant0._Z20UpdateThresholdImagePKdPdS0_S0_:
	.zero		928


//--------------------- .nv.constant0._Z21UpdateBackgroundImagePdS_S_ --------------------------
	.section	.nv.constant0._Z21UpdateBackgroundImagePdS_S_,"a",@progbits
	.sectionflags	@""
	.align	4
.nv.constant0._Z21UpdateBackgroundImagePdS_S_:
	.zero		920


//--------------------- .nv.constant0._Z16FindMovingPixelsPdS_S_S_S_ --------------------------
	.section	.nv.constant0._Z16FindMovingPixelsPdS_S_S_S_,"a",@progbits
	.sectionflags	@""
	.align	4
.nv.constant0._Z16FindMovingPixelsPdS_S_S_S_:
	.zero		936


//--------------------- SYMBOLS --------------------------

	.type		.nv.reservedSmem.offset0,@object
	.size		.nv.reservedSmem.offset0,0x4
